//
// Generated by NVIDIA NVVM Compiler
//
// Compiler Build ID: CL-36424714
// Cuda compilation tools, release 13.0, V13.0.88
// Based on NVVM 20.0.0
//

.version 9.0
.target sm_100
.address_size 64

	// .globl	_Z9matrixAddPPiS0_S0_

.visible .entry _Z9matrixAddPPiS0_S0_(
	.param .u64 .ptr .align 1 _Z9matrixAddPPiS0_S0__param_0,
	.param .u64 .ptr .align 1 _Z9matrixAddPPiS0_S0__param_1,
	.param .u64 .ptr .align 1 _Z9matrixAddPPiS0_S0__param_2
)
{
	.reg .b32 	%r<12>;
	.reg .b64 	%rd<21>;

	ld.param.u64 	%rd1, [_Z9matrixAddPPiS0_S0__param_0];
	ld.param.u64 	%rd2, [_Z9matrixAddPPiS0_S0__param_1];
	ld.param.u64 	%rd3, [_Z9matrixAddPPiS0_S0__param_2];
	cvta.to.global.u64 	%rd4, %rd3;
	cvta.to.global.u64 	%rd5, %rd2;
	cvta.to.global.u64 	%rd6, %rd1;
	mov.u32 	%r1, %ctaid.x;
	mov.u32 	%r2, %ntid.x;
	mov.u32 	%r3, %tid.x;
	mad.lo.s32 	%r4, %r1, %r2, %r3;
	mov.u32 	%r5, %ctaid.y;
	mov.u32 	%r6, %ntid.y;
	mov.u32 	%r7, %tid.y;
	mad.lo.s32 	%r8, %r5, %r6, %r7;
	mul.wide.u32 	%rd7, %r8, 8;
	add.s64 	%rd8, %rd6, %rd7;
	ld.global.u64 	%rd9, [%rd8];
	cvta.to.global.u64 	%rd10, %rd9;
	mul.wide.s32 	%rd11, %r4, 4;
	add.s64 	%rd12, %rd10, %rd11;
	ld.global.u32 	%r9, [%rd12];
	add.s64 	%rd13, %rd5, %rd7;
	ld.global.u64 	%rd14, [%rd13];
	cvta.to.global.u64 	%rd15, %rd14;
	add.s64 	%rd16, %rd15, %rd11;
	ld.global.u32 	%r10, [%rd16];
	add.s32 	%r11, %r10, %r9;
	add.s64 	%rd17, %rd4, %rd7;
	ld.global.u64 	%rd18, [%rd17];
	cvta.to.global.u64 	%rd19, %rd18;
	add.s64 	%rd20, %rd19, %rd11;
	st.global.u32 	[%rd20], %r11;
	ret;

}


// ===== COMPILED SASS (sm_100) =====

	.target	sm_100

	.elftype	@"ET_EXEC"


//--------------------- .note.nv.tkinfo           --------------------------
	.section	.note.nv.tkinfo,"",@"SHT_NOTE"
	.sectionflags	@"SHF_NOTE_NV_TKINFO"
	.tkinfo
        /*0018*/ 	.word	0x00000002
        /*0030*/ 	.string	""
        /*0030*/ 	.string	"ptxas"
        /*0030*/ 	.string	"Cuda compilation tools, release 13.0, V13.0.88"
        /*0030*/ 	.string	"Build cuda_13.0.r13.0/compiler.36424714_0"
        /*0030*/ 	.string	"-arch sm_100 -m 64 "



//--------------------- .note.nv.cuinfo           --------------------------
	.section	.note.nv.cuinfo,"",@"SHT_NOTE"
	.sectionflags	@"SHF_NOTE_NV_CUINFO"
        /*0018*/ 	.short	0x0002
        /*001a*/ 	.short	0x0064
        /*001c*/ 	.short	0x0082
	.zero		2


//--------------------- .nv.info                  --------------------------
	.section	.nv.info,"",@"SHT_CUDA_INFO"
	.align	4


	//----- nvinfo : EIATTR_REGCOUNT
	.align		4
        /*0000*/ 	.byte	0x04, 0x2f
        /*0002*/ 	.short	(.L_1 - .L_0)
	.align		4
.L_0:
        /*0004*/ 	.word	index@(_Z9matrixAddPPiS0_S0_)
        /*0008*/ 	.word	0x00000010


	//----- nvinfo : EIATTR_FRAME_SIZE
	.align		4
.L_1:
        /*000c*/ 	.byte	0x04, 0x11
        /*000e*/ 	.short	(.L_3 - .L_2)
	.align		4
.L_2:
        /*0010*/ 	.word	index@(_Z9matrixAddPPiS0_S0_)
        /*0014*/ 	.word	0x00000000


	//----- nvinfo : EIATTR_MIN_STACK_SIZE
	.align		4
.L_3:
        /*0018*/ 	.byte	0x04, 0x12
        /*001a*/ 	.short	(.L_5 - .L_4)
	.align		4
.L_4:
        /*001c*/ 	.word	index@(_Z9matrixAddPPiS0_S0_)
        /*0020*/ 	.word	0x00000000
.L_5:


//--------------------- .nv.compat                --------------------------
	.section	.nv.compat,"",@"SHT_CUDA_COMPAT_INFO"
	.align	4
        /*0000*/ 	.byte	0x02, 0x09, 0x00, 0x00, 0x02, 0x02, 0x01, 0x00, 0x02, 0x05, 0x05, 0x00, 0x03, 0x07, 0x01, 0x01
        /*0010*/ 	.byte	0x02, 0x03, 0x00, 0x00, 0x02, 0x06, 0x01, 0x00, 0x04, 0x0b, 0x08, 0x00, 0x09, 0x00, 0x00, 0x00
        /*0020*/ 	.byte	0x00, 0x00, 0x00, 0x00


//--------------------- .nv.info._Z9matrixAddPPiS0_S0_ --------------------------
	.section	.nv.info._Z9matrixAddPPiS0_S0_,"",@"SHT_CUDA_INFO"
	.sectionflags	@""
	.align	4


	//----- nvinfo : EIATTR_CUDA_API_VERSION
	.align		4
        /*0000*/ 	.byte	0x04, 0x37
        /*0002*/ 	.short	(.L_7 - .L_6)
.L_6:
        /*0004*/ 	.word	0x00000082


	//----- nvinfo : EIATTR_KPARAM_INFO
	.align		4
.L_7:
        /*0008*/ 	.byte	0x04, 0x17
        /*000a*/ 	.short	(.L_9 - .L_8)
.L_8:
        /*000c*/ 	.word	0x00000000
        /*0010*/ 	.short	0x0002
        /*0012*/ 	.short	0x0010
        /*0014*/ 	.byte	0x00, 0xf5, 0x21, 0x00


	//----- nvinfo : EIATTR_KPARAM_INFO
	.align		4
.L_9:
        /*0018*/ 	.byte	0x04, 0x17
        /*001a*/ 	.short	(.L_11 - .L_10)
.L_10:
        /*001c*/ 	.word	0x00000000
        /*0020*/ 	.short	0x0001
        /*0022*/ 	.short	0x0008
        /*0024*/ 	.byte	0x00, 0xf5, 0x21, 0x00


	//----- nvinfo : EIATTR_KPARAM_INFO
	.align		4
.L_11:
        /*0028*/ 	.byte	0x04, 0x17
        /*002a*/ 	.short	(.L_13 - .L_12)
.L_12:
        /*002c*/ 	.word	0x00000000
        /*0030*/ 	.short	0x0000
        /*0032*/ 	.short	0x0000
        /*0034*/ 	.byte	0x00, 0xf5, 0x21, 0x00


	//----- nvinfo : EIATTR_SPARSE_MMA_MASK
	.align		4
.L_13:
        /*0038*/ 	.byte	0x03, 0x50
        /*003a*/ 	.short	0x0000


	//----- nvinfo : EIATTR_MAXREG_COUNT
	.align		4
        /*003c*/ 	.byte	0x03, 0x1b
        /*003e*/ 	.short	0x00ff


	//----- nvinfo : EIATTR_MERCURY_ISA_VERSION
	.align		4
        /*0040*/ 	.byte	0x03, 0x5f
        /*0042*/ 	.short	0x0101


	//----- nvinfo : EIATTR_VRC_CTA_INIT_COUNT
	.align		4
        /*0044*/ 	.byte	0x02, 0x4a
	.zero		1
	.zero		1


	//----- nvinfo : EIATTR_EXIT_INSTR_OFFSETS
	.align		4
        /*0048*/ 	.byte	0x04, 0x1c
        /*004a*/ 	.short	(.L_15 - .L_14)


	//   ....[0]....
.L_14:
        /*004c*/ 	.word	0x000001a0


	//----- nvinfo : EIATTR_CBANK_PARAM_SIZE
	.align		4
.L_15:
        /*0050*/ 	.byte	0x03, 0x19
        /*0052*/ 	.short	0x0018


	//----- nvinfo : EIATTR_PARAM_CBANK
	.align		4
        /*0054*/ 	.byte	0x04, 0x0a
        /*0056*/ 	.short	(.L_17 - .L_16)
	.align		4
.L_16:
        /*0058*/ 	.word	index@(.nv.constant0._Z9matrixAddPPiS0_S0_)
        /*005c*/ 	.short	0x0380
        /*005e*/ 	.short	0x0018


	//----- nvinfo : EIATTR_SW_WAR
	.align		4
.L_17:
        /*0060*/ 	.byte	0x04, 0x36
        /*0062*/ 	.short	(.L_19 - .L_18)
.L_18:
        /*0064*/ 	.word	0x00000008
.L_19:


//--------------------- .nv.callgraph             --------------------------
	.section	.nv.callgraph,"",@"SHT_CUDA_CALLGRAPH"
	.align	4
	.sectionentsize	8
	.align		4
        /*0000*/ 	.word	0x00000000
	.align		4
        /*0004*/ 	.word	0xffffffff
	.align		4
        /*0008*/ 	.word	0x00000000
	.align		4
        /*000c*/ 	.word	0xfffffffe
	.align		4
        /*0010*/ 	.word	0x00000000
	.align		4
        /*0014*/ 	.word	0xfffffffd
	.align		4
        /*0018*/ 	.word	0x00000000
	.align		4
        /*001c*/ 	.word	0xfffffffc


//--------------------- .text._Z9matrixAddPPiS0_S0_ --------------------------
	.section	.text._Z9matrixAddPPiS0_S0_,"ax",@progbits
	.align	128
        .global         _Z9matrixAddPPiS0_S0_
        .type           _Z9matrixAddPPiS0_S0_,@function
        .size           _Z9matrixAddPPiS0_S0_,(.L_x_1 - _Z9matrixAddPPiS0_S0_)
        .other          _Z9matrixAddPPiS0_S0_,@"STO_CUDA_ENTRY STV_DEFAULT"
_Z9matrixAddPPiS0_S0_:
.text._Z9matrixAddPPiS0_S0_:
[----:B------:R-:W-:Y:S01]  /*0000*/  LDC R1, c[0x0][0x37c] ;  /* 0x0000df00ff017b82 */ /* 0x000fe20000000800 */
[----:B------:R-:W0:Y:S07]  /*0010*/  S2R R0, SR_TID.Y ;  /* 0x0000000000007919 */ /* 0x000e2e0000002200 */
[----:B------:R-:W1:Y:S01]  /*0020*/  LDC R13, c[0x0][0x360] ;  /* 0x0000d800ff0d7b82 */ /* 0x000e620000000800 */
[----:B------:R-:W2:Y:S07]  /*0030*/  LDCU.64 UR4, c[0x0][0x358] ;  /* 0x00006b00ff0477ac */ /* 0x000eae0008000a00 */
[----:B------:R-:W0:Y:S08]  /*0040*/  S2UR UR6, SR_CTAID.Y ;  /* 0x00000000000679c3 */ /* 0x000e300000002600 */
[----:B------:R-:W0:Y:S08]  /*0050*/  LDC R5, c[0x0][0x364] ;  /* 0x0000d900ff057b82 */ /* 0x000e300000000800 */
[----:B------:R-:W3:Y:S08]  /*0060*/  LDC.64 R2, c[0x0][0x380] ;  /* 0x0000e000ff027b82 */ /* 0x000ef00000000a00 */
[----:B------:R-:W4:Y:S01]  /*0070*/  LDC.64 R6, c[0x0][0x388] ;  /* 0x0000e200ff067b82 */ /* 0x000f220000000a00 */
[----:B0-----:R-:W-:-:S07]  /*0080*/  IMAD R5, R5, UR6, R0 ;  /* 0x0000000605057c24 */ /* 0x001fce000f8e0200 */
[----:B------:R-:W0:Y:S01]  /*0090*/  LDC.64 R10, c[0x0][0x390] ;  /* 0x0000e400ff0a7b82 */ /* 0x000e220000000a00 */
[----:B---3--:R-:W-:-:S06]  /*00a0*/  IMAD.WIDE.U32 R2, R5, 0x8, R2 ;  /* 0x0000000805027825 */ /* 0x008fcc00078e0002 */
[----:B--2---:R-:W2:Y:S01]  /*00b0*/  LDG.E.64 R2, desc[UR4][R2.64] ;  /* 0x0000000402027981 */ /* 0x004ea2000c1e1b00 */
[----:B----4-:R-:W-:-:S06]  /*00c0*/  IMAD.WIDE.U32 R6, R5, 0x8, R6 ;  /* 0x0000000805067825 */ /* 0x010fcc00078e0006 */
[----:B------:R-:W3:Y:S01]  /*00d0*/  LDG.E.64 R6, desc[UR4][R6.64] ;  /* 0x0000000406067981 */ /* 0x000ee2000c1e1b00 */
[----:B------:R-:W1:Y:S01]  /*00e0*/  S2R R0, SR_TID.X ;  /* 0x0000000000007919 */ /* 0x000e620000002100 */
[----:B------:R-:W1:Y:S01]  /*00f0*/  S2UR UR6, SR_CTAID.X ;  /* 0x00000000000679c3 */ /* 0x000e620000002500 */
[----:B0-----:R-:W-:-:S06]  /*0100*/  IMAD.WIDE.U32 R10, R5, 0x8, R10 ;  /* 0x00000008050a7825 */ /* 0x001fcc00078e000a */
[----:B------:R-:W4:Y:S01]  /*0110*/  LDG.E.64 R10, desc[UR4][R10.64] ;  /* 0x000000040a0a7981 */ /* 0x000f22000c1e1b00 */
[----:B-1----:R-:W-:-:S04]  /*0120*/  IMAD R13, R13, UR6, R0 ;  /* 0x000000060d0d7c24 */ /* 0x002fc8000f8e0200 */
[----:B--2---:R-:W-:-:S06]  /*0130*/  IMAD.WIDE R4, R13, 0x4, R2 ;  /* 0x000000040d047825 */ /* 0x004fcc00078e0202 */
[----:B------:R-:W2:Y:S01]  /*0140*/  LDG.E R4, desc[UR4][R4.64] ;  /* 0x0000000404047981 */ /* 0x000ea2000c1e1900 */
[----:B---3--:R-:W-:-:S06]  /*0150*/  IMAD.WIDE R8, R13, 0x4, R6 ;  /* 0x000000040d087825 */ /* 0x008fcc00078e0206 */
[----:B------:R-:W2:Y:S01]  /*0160*/  LDG.E R9, desc[UR4][R8.64] ;  /* 0x0000000408097981 */ /* 0x000ea2000c1e1900 */
[----:B----4-:R-:W-:Y:S01]  /*0170*/  IMAD.WIDE R2, R13, 0x4, R10 ;  /* 0x000000040d027825 */ /* 0x010fe200078e020a */
[----:B--2---:R-:W-:-:S05]  /*0180*/  IADD3 R7, PT, PT, R4, R9, RZ ;  /* 0x0000000904077210 */ /* 0x004fca0007ffe0ff */
[----:B------:R-:W-:Y:S01]  /*0190*/  STG.E desc[UR4][R2.64], R7 ;  /* 0x0000000702007986 */ /* 0x000fe2000c101904 */
[----:B------:R-:W-:Y:S05]  /*01a0*/  EXIT ;  /* 0x000000000000794d */ /* 0x000fea0003800000 */
.L_x_0:
[----:B------:R-:W-:-:S00]  /*01b0*/  BRA `(.L_x_0) ;  /* 0xfffffffc00fc7947 */ /* 0x000fc0000383ffff */
[----:B------:R-:W-:-:S00]  /*01c0*/  NOP ;  /* 0x0000000000007918 */ /* 0x000fc00000000000 */
        /* <DEDUP_REMOVED lines=11> */
.L_x_1:


//--------------------- .nv.shared.reserved.0     --------------------------
	.section	.nv.shared.reserved.0,"aw",@nobits
	.weak		__nv_reservedSMEM_offset_0_alias
	.size		__nv_reservedSMEM_offset_0_alias, 0, 64
	.other		__nv_reservedSMEM_offset_0_alias,@"STO_CUDA_RESERVED_SHARED STV_DEFAULT"
__nv_reservedSMEM_offset_0_alias:
	.zero		0
	.zero		64


//--------------------- .nv.constant0._Z9matrixAddPPiS0_S0_ --------------------------
	.section	.nv.constant0._Z9matrixAddPPiS0_S0_,"a",@progbits
	.sectionflags	@""
	.align	4
.nv.constant0._Z9matrixAddPPiS0_S0_:
	.zero		920


//--------------------- SYMBOLS --------------------------

	.type		.nv.reservedSmem.offset0,@object
	.size		.nv.reservedSmem.offset0,0x4
